//
// Generated by NVIDIA NVVM Compiler
//
// Compiler Build ID: CL-36424714
// Cuda compilation tools, release 13.0, V13.0.88
// Based on NVVM 20.0.0
//

.version 9.0
.target sm_100
.address_size 64

	// .globl	_Z6MatMulPfS_S_
// _ZZ6MatMulPfS_S_E3sum has been demoted
// _ZZ6MatMulPfS_S_E10exp_vector has been demoted

.visible .entry _Z6MatMulPfS_S_(
	.param .u64 .ptr .align 1 _Z6MatMulPfS_S__param_0,
	.param .u64 .ptr .align 1 _Z6MatMulPfS_S__param_1,
	.param .u64 .ptr .align 1 _Z6MatMulPfS_S__param_2
)
{
	.reg .pred 	%p<5>;
	.reg .b32 	%r<18>;
	.reg .b32 	%f<23>;
	.reg .b64 	%rd<15>;
	// demoted variable
	.shared .align 4 .f32 _ZZ6MatMulPfS_S_E3sum;
	// demoted variable
	.shared .align 4 .b8 _ZZ6MatMulPfS_S_E10exp_vector[40];
	ld.param.u64 	%rd3, [_Z6MatMulPfS_S__param_0];
	ld.param.u64 	%rd4, [_Z6MatMulPfS_S__param_1];
	ld.param.u64 	%rd5, [_Z6MatMulPfS_S__param_2];
	cvta.to.global.u64 	%rd1, %rd5;
	mov.u32 	%r4, %ntid.x;
	mov.u32 	%r5, %ctaid.x;
	mov.u32 	%r1, %tid.x;
	mad.lo.s32 	%r2, %r4, %r5, %r1;
	setp.gt.s32 	%p1, %r2, 9;
	mul.wide.s32 	%rd6, %r2, 4;
	add.s64 	%rd2, %rd1, %rd6;
	@%p1 bra 	$L__BB0_2;
	mov.b32 	%r6, 0;
	st.global.u32 	[%rd2], %r6;
$L__BB0_2:
	bar.sync 	0;
	setp.gt.s32 	%p2, %r2, 2559;
	@%p2 bra 	$L__BB0_7;
	setp.gt.s32 	%p3, %r2, 9;
	mul.hi.s32 	%r7, %r2, 1717986919;
	shr.u32 	%r8, %r7, 31;
	shr.s32 	%r9, %r7, 2;
	add.s32 	%r10, %r9, %r8;
	mul.lo.s32 	%r11, %r10, 10;
	sub.s32 	%r12, %r2, %r11;
	mul.wide.s32 	%rd7, %r12, 4;
	add.s64 	%rd8, %rd1, %rd7;
	cvta.to.global.u64 	%rd9, %rd3;
	mul.wide.s32 	%rd10, %r10, 4;
	add.s64 	%rd11, %rd9, %rd10;
	ld.global.f32 	%f1, [%rd11];
	cvta.to.global.u64 	%rd12, %rd4;
	add.s64 	%rd14, %rd12, %rd6;
	ld.global.f32 	%f2, [%rd14];
	mul.f32 	%f3, %f1, %f2;
	atom.global.add.f32 	%f4, [%rd8], %f3;
	bar.sync 	0;
	@%p3 bra 	$L__BB0_7;
	ld.global.f32 	%f5, [%rd2];
	fma.rn.f32 	%f6, %f5, 0f3BBB989D, 0f3F000000;
	cvt.sat.f32.f32 	%f7, %f6;
	mov.f32 	%f8, 0f4B400001;
	mov.f32 	%f9, 0f437C0000;
	fma.rm.f32 	%f10, %f7, %f9, %f8;
	add.f32 	%f11, %f10, 0fCB40007F;
	neg.f32 	%f12, %f11;
	fma.rn.f32 	%f13, %f5, 0f3FB8AA3B, %f12;
	fma.rn.f32 	%f14, %f5, 0f32A57060, %f13;
	mov.b32 	%r13, %f10;
	shl.b32 	%r14, %r13, 23;
	mov.b32 	%f15, %r14;
	ex2.approx.ftz.f32 	%f16, %f14;
	mul.f32 	%f17, %f16, %f15;
	shl.b32 	%r15, %r2, 2;
	mov.u32 	%r16, _ZZ6MatMulPfS_S_E10exp_vector;
	add.s32 	%r3, %r16, %r15;
	st.shared.f32 	[%r3], %f17;
	setp.ne.s32 	%p4, %r1, 0;
	@%p4 bra 	$L__BB0_6;
	mov.b32 	%r17, 0;
	st.shared.u32 	[_ZZ6MatMulPfS_S_E3sum], %r17;
$L__BB0_6:
	bar.sync 	0;
	ld.shared.f32 	%f18, [%r3];
	atom.shared.add.f32 	%f19, [_ZZ6MatMulPfS_S_E3sum], %f18;
	bar.sync 	0;
	ld.shared.f32 	%f20, [%r3];
	ld.shared.f32 	%f21, [_ZZ6MatMulPfS_S_E3sum];
	div.rn.f32 	%f22, %f20, %f21;
	st.global.f32 	[%rd2], %f22;
$L__BB0_7:
	ret;

}


// ===== COMPILED SASS (sm_100) =====

	.target	sm_100

	.elftype	@"ET_EXEC"


//--------------------- .note.nv.tkinfo           --------------------------
	.section	.note.nv.tkinfo,"",@"SHT_NOTE"
	.sectionflags	@"SHF_NOTE_NV_TKINFO"
	.tkinfo
        /*0018*/ 	.word	0x00000002
        /*0030*/ 	.string	""
        /*0030*/ 	.string	"ptxas"
        /*0030*/ 	.string	"Cuda compilation tools, release 13.0, V13.0.88"
        /*0030*/ 	.string	"Build cuda_13.0.r13.0/compiler.36424714_0"
        /*0030*/ 	.string	"-arch sm_100 -m 64 "



//--------------------- .note.nv.cuinfo           --------------------------
	.section	.note.nv.cuinfo,"",@"SHT_NOTE"
	.sectionflags	@"SHF_NOTE_NV_CUINFO"
        /*0018*/ 	.short	0x0002
        /*001a*/ 	.short	0x0064
        /*001c*/ 	.short	0x0082
	.zero		2


//--------------------- .nv.info                  --------------------------
	.section	.nv.info,"",@"SHT_CUDA_INFO"
	.align	4


	//----- nvinfo : EIATTR_REGCOUNT
	.align		4
        /*0000*/ 	.byte	0x04, 0x2f
        /*0002*/ 	.short	(.L_1 - .L_0)
	.align		4
.L_0:
        /*0004*/ 	.word	index@(_Z6MatMulPfS_S_)
        /*0008*/ 	.word	0x00000010


	//----- nvinfo : EIATTR_FRAME_SIZE
	.align		4
.L_1:
        /*000c*/ 	.byte	0x04, 0x11
        /*000e*/ 	.short	(.L_3 - .L_2)
	.align		4
.L_2:
        /*0010*/ 	.word	index@($__internal_0_$__cuda_sm3x_div_rn_noftz_f32_slowpath)
        /*0014*/ 	.word	0x00000000


	//----- nvinfo : EIATTR_FRAME_SIZE
	.align		4
.L_3:
        /*0018*/ 	.byte	0x04, 0x11
        /*001a*/ 	.short	(.L_5 - .L_4)
	.align		4
.L_4:
        /*001c*/ 	.word	index@(_Z6MatMulPfS_S_)
        /*0020*/ 	.word	0x00000000


	//----- nvinfo : EIATTR_MIN_STACK_SIZE
	.align		4
.L_5:
        /*0024*/ 	.byte	0x04, 0x12
        /*0026*/ 	.short	(.L_7 - .L_6)
	.align		4
.L_6:
        /*0028*/ 	.word	index@(_Z6MatMulPfS_S_)
        /*002c*/ 	.word	0x00000000
.L_7:


//--------------------- .nv.compat                --------------------------
	.section	.nv.compat,"",@"SHT_CUDA_COMPAT_INFO"
	.align	4
        /*0000*/ 	.byte	0x02, 0x09, 0x00, 0x00, 0x02, 0x02, 0x01, 0x00, 0x02, 0x05, 0x05, 0x00, 0x03, 0x07, 0x01, 0x01
        /*0010*/ 	.byte	0x02, 0x03, 0x00, 0x00, 0x02, 0x06, 0x01, 0x00, 0x04, 0x0b, 0x08, 0x00, 0x01, 0x00, 0x00, 0x00
        /*0020*/ 	.byte	0x00, 0x00, 0x00, 0x00


//--------------------- .nv.info._Z6MatMulPfS_S_  --------------------------
	.section	.nv.info._Z6MatMulPfS_S_,"",@"SHT_CUDA_INFO"
	.sectionflags	@""
	.align	4


	//----- nvinfo : EIATTR_CUDA_API_VERSION
	.align		4
        /*0000*/ 	.byte	0x04, 0x37
        /*0002*/ 	.short	(.L_9 - .L_8)
.L_8:
        /*0004*/ 	.word	0x00000082


	//----- nvinfo : EIATTR_KPARAM_INFO
	.align		4
.L_9:
        /*0008*/ 	.byte	0x04, 0x17
        /*000a*/ 	.short	(.L_11 - .L_10)
.L_10:
        /*000c*/ 	.word	0x00000000
        /*0010*/ 	.short	0x0002
        /*0012*/ 	.short	0x0010
        /*0014*/ 	.byte	0x00, 0xf5, 0x21, 0x00


	//----- nvinfo : EIATTR_KPARAM_INFO
	.align		4
.L_11:
        /*0018*/ 	.byte	0x04, 0x17
        /*001a*/ 	.short	(.L_13 - .L_12)
.L_12:
        /*001c*/ 	.word	0x00000000
        /*0020*/ 	.short	0x0001
        /*0022*/ 	.short	0x0008
        /*0024*/ 	.byte	0x00, 0xf5, 0x21, 0x00


	//----- nvinfo : EIATTR_KPARAM_INFO
	.align		4
.L_13:
        /*0028*/ 	.byte	0x04, 0x17
        /*002a*/ 	.short	(.L_15 - .L_14)
.L_14:
        /*002c*/ 	.word	0x00000000
        /*0030*/ 	.short	0x0000
        /*0032*/ 	.short	0x0000
        /*0034*/ 	.byte	0x00, 0xf5, 0x21, 0x00


	//----- nvinfo : EIATTR_SPARSE_MMA_MASK
	.align		4
.L_15:
        /*0038*/ 	.byte	0x03, 0x50
        /*003a*/ 	.short	0x0000


	//----- nvinfo : EIATTR_MAXREG_COUNT
	.align		4
        /*003c*/ 	.byte	0x03, 0x1b
        /*003e*/ 	.short	0x00ff


	//----- nvinfo : EIATTR_NUM_BARRIERS
	.align		4
        /*0040*/ 	.byte	0x02, 0x4c
        /*0042*/ 	.byte	0x01
	.zero		1


	//----- nvinfo : EIATTR_MERCURY_ISA_VERSION
	.align		4
        /*0044*/ 	.byte	0x03, 0x5f
        /*0046*/ 	.short	0x0101


	//----- nvinfo : EIATTR_VRC_CTA_INIT_COUNT
	.align		4
        /*0048*/ 	.byte	0x02, 0x4a
	.zero		1
	.zero		1


	//----- nvinfo : EIATTR_EXIT_INSTR_OFFSETS
	.align		4
        /*004c*/ 	.byte	0x04, 0x1c
        /*004e*/ 	.short	(.L_17 - .L_16)


	//   ....[0]....
.L_16:
        /*0050*/ 	.word	0x000000c0


	//   ....[1]....
        /*0054*/ 	.word	0x000001b0


	//   ....[2]....
        /*0058*/ 	.word	0x000004a0


	//----- nvinfo : EIATTR_CRS_STACK_SIZE
	.align		4
.L_17:
        /*005c*/ 	.byte	0x04, 0x1e
        /*005e*/ 	.short	(.L_19 - .L_18)
.L_18:
        /*0060*/ 	.word	0x00000000


	//----- nvinfo : EIATTR_CBANK_PARAM_SIZE
	.align		4
.L_19:
        /*0064*/ 	.byte	0x03, 0x19
        /*0066*/ 	.short	0x0018


	//----- nvinfo : EIATTR_PARAM_CBANK
	.align		4
        /*0068*/ 	.byte	0x04, 0x0a
        /*006a*/ 	.short	(.L_21 - .L_20)
	.align		4
.L_20:
        /*006c*/ 	.word	index@(.nv.constant0._Z6MatMulPfS_S_)
        /*0070*/ 	.short	0x0380
        /*0072*/ 	.short	0x0018


	//----- nvinfo : EIATTR_SW_WAR
	.align		4
.L_21:
        /*0074*/ 	.byte	0x04, 0x36
        /*0076*/ 	.short	(.L_23 - .L_22)
.L_22:
        /*0078*/ 	.word	0x00000008
.L_23:


//--------------------- .nv.callgraph             --------------------------
	.section	.nv.callgraph,"",@"SHT_CUDA_CALLGRAPH"
	.align	4
	.sectionentsize	8
	.align		4
        /*0000*/ 	.word	0x00000000
	.align		4
        /*0004*/ 	.word	0xffffffff
	.align		4
        /*0008*/ 	.word	0x00000000
	.align		4
        /*000c*/ 	.word	0xfffffffe
	.align		4
        /*0010*/ 	.word	0x00000000
	.align		4
        /*0014*/ 	.word	0xfffffffd
	.align		4
        /*0018*/ 	.word	0x00000000
	.align		4
        /*001c*/ 	.word	0xfffffffc


//--------------------- .text._Z6MatMulPfS_S_     --------------------------
	.section	.text._Z6MatMulPfS_S_,"ax",@progbits
	.align	128
        .global         _Z6MatMulPfS_S_
        .type           _Z6MatMulPfS_S_,@function
        .size           _Z6MatMulPfS_S_,(.L_x_16 - _Z6MatMulPfS_S_)
        .other          _Z6MatMulPfS_S_,@"STO_CUDA_ENTRY STV_DEFAULT"
_Z6MatMulPfS_S_:
.text._Z6MatMulPfS_S_:
[----:B------:R-:W-:Y:S01]  /*0000*/  LDC R1, c[0x0][0x37c] ;  /* 0x0000df00ff017b82 */ /* 0x000fe20000000800 */
[----:B------:R-:W0:Y:S01]  /*0010*/  S2R R3, SR_CTAID.X ;  /* 0x0000000000037919 */ /* 0x000e220000002500 */
[----:B------:R-:W0:Y:S06]  /*0020*/  LDCU UR4, c[0x0][0x360] ;  /* 0x00006c00ff0477ac */ /* 0x000e2c0008000800 */
[----:B------:R-:W1:Y:S01]  /*0030*/  LDC.64 R6, c[0x0][0x390] ;  /* 0x0000e400ff067b82 */ /* 0x000e620000000a00 */
[----:B------:R-:W0:Y:S01]  /*0040*/  S2R R2, SR_TID.X ;  /* 0x0000000000027919 */ /* 0x000e220000002100 */
[----:B------:R-:W2:Y:S01]  /*0050*/  LDCU.64 UR8, c[0x0][0x358] ;  /* 0x00006b00ff0877ac */ /* 0x000ea20008000a00 */
[----:B0-----:R-:W-:-:S04]  /*0060*/  IMAD R0, R3, UR4, R2 ;  /* 0x0000000403007c24 */ /* 0x001fc8000f8e0202 */
[C---:B-1----:R-:W-:Y:S01]  /*0070*/  IMAD.WIDE R4, R0.reuse, 0x4, R6 ;  /* 0x0000000400047825 */ /* 0x042fe200078e0206 */
[C---:B------:R-:W-:Y:S02]  /*0080*/  ISETP.GT.AND P0, PT, R0.reuse, 0x9, PT ;  /* 0x000000090000780c */ /* 0x040fe40003f04270 */
[----:B------:R-:W-:-:S11]  /*0090*/  ISETP.GT.AND P1, PT, R0, 0x9ff, PT ;  /* 0x000009ff0000780c */ /* 0x000fd60003f24270 */
[----:B--2---:R0:W-:Y:S01]  /*00a0*/  @!P0 STG.E desc[UR8][R4.64], RZ ;  /* 0x000000ff04008986 */ /* 0x0041e2000c101908 */
[----:B------:R-:W-:Y:S06]  /*00b0*/  BAR.SYNC.DEFER_BLOCKING 0x0 ;  /* 0x0000000000007b1d */ /* 0x000fec0000010000 */
[----:B------:R-:W-:Y:S05]  /*00c0*/  @P1 EXIT ;  /* 0x000000000000194d */ /* 0x000fea0003800000 */
[----:B------:R-:W1:Y:S01]  /*00d0*/  LDC.64 R10, c[0x0][0x388] ;  /* 0x0000e200ff0a7b82 */ /* 0x000e620000000a00 */
[----:B------:R-:W-:-:S05]  /*00e0*/  IMAD.HI R3, R0, 0x66666667, RZ ;  /* 0x6666666700037827 */ /* 0x000fca00078e02ff */
[----:B------:R-:W-:Y:S02]  /*00f0*/  SHF.R.U32.HI R12, RZ, 0x1f, R3 ;  /* 0x0000001fff0c7819 */ /* 0x000fe40000011603 */
[----:B------:R-:W2:Y:S02]  /*0100*/  LDC.64 R8, c[0x0][0x380] ;  /* 0x0000e000ff087b82 */ /* 0x000ea40000000a00 */
[----:B------:R-:W-:Y:S01]  /*0110*/  LEA.HI.SX32 R3, R3, R12, 0x1e ;  /* 0x0000000c03037211 */ /* 0x000fe200078ff2ff */
[----:B-1----:R-:W-:-:S06]  /*0120*/  IMAD.WIDE R10, R0, 0x4, R10 ;  /* 0x00000004000a7825 */ /* 0x002fcc00078e020a */
[----:B------:R-:W3:Y:S01]  /*0130*/  LDG.E R11, desc[UR8][R10.64] ;  /* 0x000000080a0b7981 */ /* 0x000ee2000c1e1900 */
[----:B--2---:R-:W-:-:S06]  /*0140*/  IMAD.WIDE R8, R3, 0x4, R8 ;  /* 0x0000000403087825 */ /* 0x004fcc00078e0208 */
[----:B------:R-:W3:Y:S01]  /*0150*/  LDG.E R8, desc[UR8][R8.64] ;  /* 0x0000000808087981 */ /* 0x000ee2000c1e1900 */
[----:B------:R-:W-:-:S04]  /*0160*/  IMAD R3, R3, -0xa, R0 ;  /* 0xfffffff603037824 */ /* 0x000fc800078e0200 */
[----:B------:R-:W-:-:S04]  /*0170*/  IMAD.WIDE R6, R3, 0x4, R6 ;  /* 0x0000000403067825 */ /* 0x000fc800078e0206 */
[----:B---3--:R-:W-:-:S05]  /*0180*/  FMUL R3, R8, R11 ;  /* 0x0000000b08037220 */ /* 0x008fca0000400000 */
[----:B------:R1:W-:Y:S01]  /*0190*/  REDG.E.ADD.F32.FTZ.RN.STRONG.GPU desc[UR8][R6.64], R3 ;  /* 0x00000003060079a6 */ /* 0x0003e2000c12f308 */
[----:B------:R-:W-:Y:S06]  /*01a0*/  BAR.SYNC.DEFER_BLOCKING 0x0 ;  /* 0x0000000000007b1d */ /* 0x000fec0000010000 */
[----:B------:R-:W-:Y:S05]  /*01b0*/  @P0 EXIT ;  /* 0x000000000000094d */ /* 0x000fea0003800000 */
[----:B-1----:R-:W2:Y:S01]  /*01c0*/  LDG.E R3, desc[UR8][R4.64] ;  /* 0x0000000804037981 */ /* 0x002ea2000c1e1900 */
[----:B------:R-:W-:Y:S01]  /*01d0*/  IMAD.MOV.U32 R6, RZ, RZ, 0x3bbb989d ;  /* 0x3bbb989dff067424 */ /* 0x000fe200078e00ff */
[----:B------:R-:W1:Y:S01]  /*01e0*/  S2UR UR6, SR_CgaCtaId ;  /* 0x00000000000679c3 */ /* 0x000e620000008800 */
[----:B------:R-:W-:Y:S01]  /*01f0*/  IMAD.MOV.U32 R7, RZ, RZ, 0x437c0000 ;  /* 0x437c0000ff077424 */ /* 0x000fe200078e00ff */
[----:B------:R-:W-:Y:S01]  /*0200*/  UMOV UR4, 0x400 ;  /* 0x0000040000047882 */ /* 0x000fe20000000000 */
[----:B------:R-:W-:Y:S01]  /*0210*/  ISETP.NE.AND P0, PT, R2, RZ, PT ;  /* 0x000000ff0200720c */ /* 0x000fe20003f05270 */
[----:B------:R-:W-:Y:S01]  /*0220*/  UIADD3 UR5, UPT, UPT, UR4, 0x4, URZ ;  /* 0x0000000404057890 */ /* 0x000fe2000fffe0ff */
[----:B------:R-:W-:Y:S03]  /*0230*/  BSSY.RECONVERGENT B0, `(.L_x_0) ;  /* 0x0000015000007945 */ /* 0x000fe60003800200 */
[----:B-1----:R-:W-:-:S02]  /*0240*/  ULEA UR5, UR6, UR5, 0x18 ;  /* 0x0000000506057291 */ /* 0x002fc4000f8ec0ff */
[----:B------:R-:W-:-:S04]  /*0250*/  ULEA UR4, UR6, UR4, 0x18 ;  /* 0x0000000406047291 */ /* 0x000fc8000f8ec0ff */
[----:B------:R-:W-:Y:S01]  /*0260*/  LEA R0, R0, UR5, 0x2 ;  /* 0x0000000500007c11 */ /* 0x000fe2000f8e10ff */
[----:B--2---:R-:W-:-:S04]  /*0270*/  FFMA.SAT R6, R3, R6, 0.5 ;  /* 0x3f00000003067423 */ /* 0x004fc80000002006 */
[----:B------:R-:W-:-:S04]  /*0280*/  FFMA.RM R6, R6, R7, 12582913 ;  /* 0x4b40000106067423 */ /* 0x000fc80000004007 */
[C---:B------:R-:W-:Y:S01]  /*0290*/  FADD R8, R6.reuse, -12583039 ;  /* 0xcb40007f06087421 */ /* 0x040fe20000000000 */
[----:B------:R-:W-:-:S03]  /*02a0*/  IMAD.SHL.U32 R6, R6, 0x800000, RZ ;  /* 0x0080000006067824 */ /* 0x000fc600078e00ff */
[----:B------:R-:W-:-:S04]  /*02b0*/  FFMA R8, R3, 1.4426950216293334961, -R8 ;  /* 0x3fb8aa3b03087823 */ /* 0x000fc80000000808 */
[----:B------:R-:W-:-:S04]  /*02c0*/  FFMA R8, R3, 1.925963033500011079e-08, R8 ;  /* 0x32a5706003087823 */ /* 0x000fc80000000008 */
[----:B------:R-:W1:Y:S02]  /*02d0*/  MUFU.EX2 R3, R8 ;  /* 0x0000000800037308 */ /* 0x000e640000000800 */
[----:B-1----:R-:W-:-:S05]  /*02e0*/  FMUL R3, R6, R3 ;  /* 0x0000000306037220 */ /* 0x002fca0000400000 */
[----:B------:R1:W-:Y:S04]  /*02f0*/  STS [R0], R3 ;  /* 0x0000000300007388 */ /* 0x0003e80000000800 */
[----:B------:R-:W-:Y:S01]  /*0300*/  @!P0 STS [UR4], RZ ;  /* 0x000000ffff008988 */ /* 0x000fe20008000804 */
[----:B------:R-:W-:Y:S06]  /*0310*/  BAR.SYNC.DEFER_BLOCKING 0x0 ;  /* 0x0000000000007b1d */ /* 0x000fec0000010000 */
[----:B------:R1:W2:Y:S02]  /*0320*/  LDS R7, [R0] ;  /* 0x0000000000077984 */ /* 0x0002a40000000800 */
.L_x_1:
[----:B------:R-:W1:Y:S01]  /*0330*/  LDS R2, [UR4] ;  /* 0x00000004ff027984 */ /* 0x000e620008000800 */
[----:B------:R-:W-:Y:S02]  /*0340*/  IMAD.U32 R6, RZ, RZ, UR4 ;  /* 0x00000004ff067e24 */ /* 0x000fe4000f8e00ff */
[----:B-12---:R-:W-:-:S05]  /*0350*/  FADD R3, R7, R2 ;  /* 0x0000000207037221 */ /* 0x006fca0000000000 */
[----:B------:R-:W1:Y:S02]  /*0360*/  ATOMS.CAST.SPIN P0, [R6], R2, R3 ;  /* 0x000000020600758d */ /* 0x000e640001800003 */
[----:B-1----:R-:W-:Y:S05]  /*0370*/  @!P0 BRA `(.L_x_1) ;  /* 0xfffffffc00ec8947 */ /* 0x002fea000383ffff */
[----:B------:R-:W-:Y:S05]  /*0380*/  BSYNC.RECONVERGENT B0 ;  /* 0x0000000000007941 */ /* 0x000fea0003800200 */
.L_x_0:
[----:B------:R-:W-:Y:S06]  /*0390*/  BAR.SYNC.DEFER_BLOCKING 0x0 ;  /* 0x0000000000007b1d */ /* 0x000fec0000010000 */
[----:B------:R-:W-:Y:S01]  /*03a0*/  BSSY.RECONVERGENT B0, `(.L_x_2) ;  /* 0x000000e000007945 */ /* 0x000fe20003800200 */
[----:B------:R-:W1:Y:S04]  /*03b0*/  LDS R3, [UR4] ;  /* 0x00000004ff037984 */ /* 0x000e680008000800 */
[----:B------:R-:W2:Y:S01]  /*03c0*/  LDS R0, [R0] ;  /* 0x0000000000007984 */ /* 0x000ea20000000800 */
[----:B-1----:R-:W1:Y:S08]  /*03d0*/  MUFU.RCP R2, R3 ;  /* 0x0000000300027308 */ /* 0x002e700000001000 */
[----:B--2---:R-:W2:Y:S01]  /*03e0*/  FCHK P0, R0, R3 ;  /* 0x0000000300007302 */ /* 0x004ea20000000000 */
[----:B-1----:R-:W-:-:S04]  /*03f0*/  FFMA R7, -R3, R2, 1 ;  /* 0x3f80000003077423 */ /* 0x002fc80000000102 */
[----:B------:R-:W-:-:S04]  /*0400*/  FFMA R7, R2, R7, R2 ;  /* 0x0000000702077223 */ /* 0x000fc80000000002 */
[----:B------:R-:W-:-:S04]  /*0410*/  FFMA R2, R0, R7, RZ ;  /* 0x0000000700027223 */ /* 0x000fc800000000ff */
[----:B------:R-:W-:-:S04]  /*0420*/  FFMA R6, -R3, R2, R0 ;  /* 0x0000000203067223 */ /* 0x000fc80000000100 */
[----:B------:R-:W-:Y:S01]  /*0430*/  FFMA R7, R7, R6, R2 ;  /* 0x0000000607077223 */ /* 0x000fe20000000002 */
[----:B--2---:R-:W-:Y:S06]  /*0440*/  @!P0 BRA `(.L_x_3) ;  /* 0x00000000000c8947 */ /* 0x004fec0003800000 */
[----:B------:R-:W-:-:S07]  /*0450*/  MOV R2, 0x470 ;  /* 0x0000047000027802 */ /* 0x000fce0000000f00 */
[----:B0-----:R-:W-:Y:S05]  /*0460*/  CALL.REL.NOINC `($__internal_0_$__cuda_sm3x_div_rn_noftz_f32_slowpath) ;  /* 0x0000000000107944 */ /* 0x001fea0003c00000 */
[----:B------:R-:W-:-:S07]  /*0470*/  IMAD.MOV.U32 R7, RZ, RZ, R0 ;  /* 0x000000ffff077224 */ /* 0x000fce00078e0000 */
.L_x_3:
[----:B------:R-:W-:Y:S05]  /*0480*/  BSYNC.RECONVERGENT B0 ;  /* 0x0000000000007941 */ /* 0x000fea0003800200 */
.L_x_2:
[----:B------:R-:W-:Y:S01]  /*0490*/  STG.E desc[UR8][R4.64], R7 ;  /* 0x0000000704007986 */ /* 0x000fe2000c101908 */
[----:B------:R-:W-:Y:S05]  /*04a0*/  EXIT ;  /* 0x000000000000794d */ /* 0x000fea0003800000 */
        .weak           $__internal_0_$__cuda_sm3x_div_rn_noftz_f32_slowpath
        .type           $__internal_0_$__cuda_sm3x_div_rn_noftz_f32_slowpath,@function
        .size           $__internal_0_$__cuda_sm3x_div_rn_noftz_f32_slowpath,(.L_x_16 - $__internal_0_$__cuda_sm3x_div_rn_noftz_f32_slowpath)
$__internal_0_$__cuda_sm3x_div_rn_noftz_f32_slowpath:
[--C-:B------:R-:W-:Y:S01]  /*04b0*/  SHF.R.U32.HI R7, RZ, 0x17, R3.reuse ;  /* 0x00000017ff077819 */ /* 0x100fe20000011603 */
[----:B------:R-:W-:Y:S01]  /*04c0*/  BSSY.RECONVERGENT B1, `(.L_x_4) ;  /* 0x0000064000017945 */ /* 0x000fe20003800200 */
[----:B------:R-:W-:Y:S01]  /*04d0*/  SHF.R.U32.HI R6, RZ, 0x17, R0 ;  /* 0x00000017ff067819 */ /* 0x000fe20000011600 */
[----:B------:R-:W-:Y:S01]  /*04e0*/  IMAD.MOV.U32 R9, RZ, RZ, R3 ;  /* 0x000000ffff097224 */ /* 0x000fe200078e0003 */
[----:B------:R-:W-:Y:S02]  /*04f0*/  LOP3.LUT R7, R7, 0xff, RZ, 0xc0, !PT ;  /* 0x000000ff07077812 */ /* 0x000fe400078ec0ff */
[----:B------:R-:W-:Y:S02]  /*0500*/  LOP3.LUT R6, R6, 0xff, RZ, 0xc0, !PT ;  /* 0x000000ff06067812 */ /* 0x000fe400078ec0ff */
[----:B------:R-:W-:Y:S01]  /*0510*/  MOV R8, R0 ;  /* 0x0000000000087202 */ /* 0x000fe20000000f00 */
[----:B------:R-:W-:Y:S02]  /*0520*/  VIADD R12, R7, 0xffffffff ;  /* 0xffffffff070c7836 */ /* 0x000fe40000000000 */
[----:B------:R-:W-:-:S03]  /*0530*/  VIADD R11, R6, 0xffffffff ;  /* 0xffffffff060b7836 */ /* 0x000fc60000000000 */
[----:B------:R-:W-:-:S04]  /*0540*/  ISETP.GT.U32.AND P0, PT, R12, 0xfd, PT ;  /* 0x000000fd0c00780c */ /* 0x000fc80003f04070 */
[----:B------:R-:W-:-:S13]  /*0550*/  ISETP.GT.U32.OR P0, PT, R11, 0xfd, P0 ;  /* 0x000000fd0b00780c */ /* 0x000fda0000704470 */
[----:B------:R-:W-:Y:S01]  /*0560*/  @!P0 IMAD.MOV.U32 R10, RZ, RZ, RZ ;  /* 0x000000ffff0a8224 */ /* 0x000fe200078e00ff */
[----:B------:R-:W-:Y:S06]  /*0570*/  @!P0 BRA `(.L_x_5) ;  /* 0x00000000005c8947 */ /* 0x000fec0003800000 */
[----:B------:R-:W-:Y:S02]  /*0580*/  FSETP.GTU.FTZ.AND P0, PT, |R0|, +INF , PT ;  /* 0x7f8000000000780b */ /* 0x000fe40003f1c200 */
[----:B------:R-:W-:-:S04]  /*0590*/  FSETP.GTU.FTZ.AND P1, PT, |R3|, +INF , PT ;  /* 0x7f8000000300780b */ /* 0x000fc80003f3c200 */
[----:B------:R-:W-:-:S13]  /*05a0*/  PLOP3.LUT P0, PT, P0, P1, PT, 0xf8, 0x8f ;  /* 0x00000000008f781c */ /* 0x000fda0000703f70 */
[----:B------:R-:W-:Y:S05]  /*05b0*/  @P0 BRA `(.L_x_6) ;  /* 0x00000004004c0947 */ /* 0x000fea0003800000 */
[----:B------:R-:W-:-:S13]  /*05c0*/  LOP3.LUT P0, RZ, R9, 0x7fffffff, R8, 0xc8, !PT ;  /* 0x7fffffff09ff7812 */ /* 0x000fda000780c808 */
[----:B------:R-:W-:Y:S05]  /*05d0*/  @!P0 BRA `(.L_x_7) ;  /* 0x00000004003c8947 */ /* 0x000fea0003800000 */
[C---:B------:R-:W-:Y:S02]  /*05e0*/  FSETP.NEU.FTZ.AND P2, PT, |R0|.reuse, +INF , PT ;  /* 0x7f8000000000780b */ /* 0x040fe40003f5d200 */
[----:B------:R-:W-:Y:S02]  /*05f0*/  FSETP.NEU.FTZ.AND P1, PT, |R3|, +INF , PT ;  /* 0x7f8000000300780b */ /* 0x000fe40003f3d200 */
[----:B------:R-:W-:-:S11]  /*0600*/  FSETP.NEU.FTZ.AND P0, PT, |R0|, +INF , PT ;  /* 0x7f8000000000780b */ /* 0x000fd60003f1d200 */
[----:B------:R-:W-:Y:S05]  /*0610*/  @!P1 BRA !P2, `(.L_x_7) ;  /* 0x00000004002c9947 */ /* 0x000fea0005000000 */
[----:B------:R-:W-:-:S04]  /*0620*/  LOP3.LUT P2, RZ, R8, 0x7fffffff, RZ, 0xc0, !PT ;  /* 0x7fffffff08ff7812 */ /* 0x000fc8000784c0ff */
[----:B------:R-:W-:-:S13]  /*0630*/  PLOP3.LUT P1, PT, P1, P2, PT, 0x2f, 0xf2 ;  /* 0x0000000000f2781c */ /* 0x000fda0000f24577 */
[----:B------:R-:W-:Y:S05]  /*0640*/  @P1 BRA `(.L_x_8) ;  /* 0x0000000400181947 */ /* 0x000fea0003800000 */
[----:B------:R-:W-:-:S04]  /*0650*/  LOP3.LUT P1, RZ, R9, 0x7fffffff, RZ, 0xc0, !PT ;  /* 0x7fffffff09ff7812 */ /* 0x000fc8000782c0ff */
[----:B------:R-:W-:-:S13]  /*0660*/  PLOP3.LUT P0, PT, P0, P1, PT, 0x2f, 0xf2 ;  /* 0x0000000000f2781c */ /* 0x000fda0000702577 */
[----:B------:R-:W-:Y:S05]  /*0670*/  @P0 BRA `(.L_x_9) ;  /* 0x0000000400000947 */ /* 0x000fea0003800000 */
[----:B------:R-:W-:Y:S02]  /*0680*/  ISETP.GE.AND P0, PT, R11, RZ, PT ;  /* 0x000000ff0b00720c */ /* 0x000fe40003f06270 */
[----:B------:R-:W-:-:S11]  /*0690*/  ISETP.GE.AND P1, PT, R12, RZ, PT ;  /* 0x000000ff0c00720c */ /* 0x000fd60003f26270 */
[----:B------:R-:W-:Y:S02]  /*06a0*/  @P0 IMAD.MOV.U32 R10, RZ, RZ, RZ ;  /* 0x000000ffff0a0224 */ /* 0x000fe400078e00ff */
[----:B------:R-:W-:Y:S01]  /*06b0*/  @!P0 FFMA R8, R0, 1.84467440737095516160e+19, RZ ;  /* 0x5f80000000088823 */ /* 0x000fe200000000ff */
[----:B------:R-:W-:Y:S02]  /*06c0*/  @!P0 IMAD.MOV.U32 R10, RZ, RZ, -0x40 ;  /* 0xffffffc0ff0a8424 */ /* 0x000fe400078e00ff */
[----:B------:R-:W-:Y:S02]  /*06d0*/  @!P1 FFMA R9, R3, 1.84467440737095516160e+19, RZ ;  /* 0x5f80000003099823 */ /* 0x000fe400000000ff */
[----:B------:R-:W-:-:S07]  /*06e0*/  @!P1 VIADD R10, R10, 0x40 ;  /* 0x000000400a0a9836 */ /* 0x000fce0000000000 */
.L_x_5:
[----:B------:R-:W-:Y:S01]  /*06f0*/  LEA R0, R7, 0xc0800000, 0x17 ;  /* 0xc080000007007811 */ /* 0x000fe200078eb8ff */
[----:B------:R-:W-:Y:S01]  /*0700*/  VIADD R6, R6, 0xffffff81 ;  /* 0xffffff8106067836 */ /* 0x000fe20000000000 */
[----:B------:R-:W-:Y:S02]  /*0710*/  BSSY.RECONVERGENT B2, `(.L_x_10) ;  /* 0x0000035000027945 */ /* 0x000fe40003800200 */
[----:B------:R-:W-:Y:S01]  /*0720*/  IADD3 R9, PT, PT, -R0, R9, RZ ;  /* 0x0000000900097210 */ /* 0x000fe20007ffe1ff */
[C---:B------:R-:W-:Y:S01]  /*0730*/  IMAD R0, R6.reuse, -0x800000, R8 ;  /* 0xff80000006007824 */ /* 0x040fe200078e0208 */
[----:B------:R-:W-:Y:S02]  /*0740*/  IADD3 R7, PT, PT, R6, 0x7f, -R7 ;  /* 0x0000007f06077810 */ /* 0x000fe40007ffe807 */
[----:B------:R-:W0:Y:S01]  /*0750*/  MUFU.RCP R3, R9 ;  /* 0x0000000900037308 */ /* 0x000e220000001000 */
[----:B------:R-:W-:Y:S02]  /*0760*/  FADD.FTZ R11, -R9, -RZ ;  /* 0x800000ff090b7221 */ /* 0x000fe40000010100 */
[----:B------:R-:W-:-:S02]  /*0770*/  IMAD.IADD R7, R7, 0x1, R10 ;  /* 0x0000000107077824 */ /* 0x000fc400078e020a */
[----:B0-----:R-:W-:-:S04]  /*0780*/  FFMA R12, R3, R11, 1 ;  /* 0x3f800000030c7423 */ /* 0x001fc8000000000b */
[----:B------:R-:W-:-:S04]  /*0790*/  FFMA R12, R3, R12, R3 ;  /* 0x0000000c030c7223 */ /* 0x000fc80000000003 */
[----:B------:R-:W-:-:S04]  /*07a0*/  FFMA R3, R0, R12, RZ ;  /* 0x0000000c00037223 */ /* 0x000fc800000000ff */
[----:B------:R-:W-:-:S04]  /*07b0*/  FFMA R8, R11, R3, R0 ;  /* 0x000000030b087223 */ /* 0x000fc80000000000 */
[----:B------:R-:W-:-:S04]  /*07c0*/  FFMA R13, R12, R8, R3 ;  /* 0x000000080c0d7223 */ /* 0x000fc80000000003 */
[----:B------:R-:W-:-:S04]  /*07d0*/  FFMA R8, R11, R13, R0 ;  /* 0x0000000d0b087223 */ /* 0x000fc80000000000 */
[----:B------:R-:W-:-:S05]  /*07e0*/  FFMA R0, R12, R8, R13 ;  /* 0x000000080c007223 */ /* 0x000fca000000000d */
[----:B------:R-:W-:-:S04]  /*07f0*/  SHF.R.U32.HI R3, RZ, 0x17, R0 ;  /* 0x00000017ff037819 */ /* 0x000fc80000011600 */
[----:B------:R-:W-:-:S05]  /*0800*/  LOP3.LUT R3, R3, 0xff, RZ, 0xc0, !PT ;  /* 0x000000ff03037812 */ /* 0x000fca00078ec0ff */
[----:B------:R-:W-:-:S04]  /*0810*/  IMAD.IADD R9, R3, 0x1, R7 ;  /* 0x0000000103097824 */ /* 0x000fc800078e0207 */
[----:B------:R-:W-:-:S05]  /*0820*/  VIADD R3, R9, 0xffffffff ;  /* 0xffffffff09037836 */ /* 0x000fca0000000000 */
[----:B------:R-:W-:-:S13]  /*0830*/  ISETP.GE.U32.AND P0, PT, R3, 0xfe, PT ;  /* 0x000000fe0300780c */ /* 0x000fda0003f06070 */
[----:B------:R-:W-:Y:S05]  /*0840*/  @!P0 BRA `(.L_x_11) ;  /* 0x0000000000808947 */ /* 0x000fea0003800000 */
[----:B------:R-:W-:-:S13]  /*0850*/  ISETP.GT.AND P0, PT, R9, 0xfe, PT ;  /* 0x000000fe0900780c */ /* 0x000fda0003f04270 */
[----:B------:R-:W-:Y:S05]  /*0860*/  @P0 BRA `(.L_x_12) ;  /* 0x00000000006c0947 */ /* 0x000fea0003800000 */
[----:B------:R-:W-:-:S13]  /*0870*/  ISETP.GE.AND P0, PT, R9, 0x1, PT ;  /* 0x000000010900780c */ /* 0x000fda0003f06270 */
[----:B------:R-:W-:Y:S05]  /*0880*/  @P0 BRA `(.L_x_13) ;  /* 0x0000000000740947 */ /* 0x000fea0003800000 */
[----:B------:R-:W-:Y:S02]  /*0890*/  ISETP.GE.AND P0, PT, R9, -0x18, PT ;  /* 0xffffffe80900780c */ /* 0x000fe40003f06270 */
[----:B------:R-:W-:-:S11]  /*08a0*/  LOP3.LUT R0, R0, 0x80000000, RZ, 0xc0, !PT ;  /* 0x8000000000007812 */ /* 0x000fd600078ec0ff */
[----:B------:R-:W-:Y:S05]  /*08b0*/  @!P0 BRA `(.L_x_13) ;  /* 0x0000000000688947 */ /* 0x000fea0003800000 */
[CCC-:B------:R-:W-:Y:S01]  /*08c0*/  FFMA.RZ R3, R12.reuse, R8.reuse, R13.reuse ;  /* 0x000000080c037223 */ /* 0x1c0fe2000000c00d */
[CCC-:B------:R-:W-:Y:S01]  /*08d0*/  FFMA.RM R6, R12.reuse, R8.reuse, R13.reuse ;  /* 0x000000080c067223 */ /* 0x1c0fe2000000400d */
[C---:B------:R-:W-:Y:S02]  /*08e0*/  ISETP.NE.AND P2, PT, R9.reuse, RZ, PT ;  /* 0x000000ff0900720c */ /* 0x040fe40003f45270 */
[----:B------:R-:W-:Y:S02]  /*08f0*/  ISETP.NE.AND P1, PT, R9, RZ, PT ;  /* 0x000000ff0900720c */ /* 0x000fe40003f25270 */
[----:B------:R-:W-:Y:S01]  /*0900*/  LOP3.LUT R7, R3, 0x7fffff, RZ, 0xc0, !PT ;  /* 0x007fffff03077812 */ /* 0x000fe200078ec0ff */
[----:B------:R-:W-:Y:S01]  /*0910*/  FFMA.RP R3, R12, R8, R13 ;  /* 0x000000080c037223 */ /* 0x000fe2000000800d */
[C---:B------:R-:W-:Y:S01]  /*0920*/  VIADD R8, R9.reuse, 0x20 ;  /* 0x0000002009087836 */ /* 0x040fe20000000000 */
[----:B------:R-:W-:Y:S02]  /*0930*/  IADD3 R9, PT, PT, -R9, RZ, RZ ;  /* 0x000000ff09097210 */ /* 0x000fe40007ffe1ff */
[----:B------:R-:W-:-:S02]  /*0940*/  LOP3.LUT R7, R7, 0x800000, RZ, 0xfc, !PT ;  /* 0x0080000007077812 */ /* 0x000fc400078efcff */
[----:B------:R-:W-:Y:S02]  /*0950*/  FSETP.NEU.FTZ.AND P0, PT, R3, R6, PT ;  /* 0x000000060300720b */ /* 0x000fe40003f1d000 */
[----:B------:R-:W-:Y:S02]  /*0960*/  SHF.L.U32 R8, R7, R8, RZ ;  /* 0x0000000807087219 */ /* 0x000fe400000006ff */
[----:B------:R-:W-:Y:S02]  /*0970*/  SEL R6, R9, RZ, P2 ;  /* 0x000000ff09067207 */ /* 0x000fe40001000000 */
[----:B------:R-:W-:Y:S02]  /*0980*/  ISETP.NE.AND P1, PT, R8, RZ, P1 ;  /* 0x000000ff0800720c */ /* 0x000fe40000f25270 */
[----:B------:R-:W-:Y:S02]  /*0990*/  SHF.R.U32.HI R6, RZ, R6, R7 ;  /* 0x00000006ff067219 */ /* 0x000fe40000011607 */
[----:B------:R-:W-:-:S02]  /*09a0*/  PLOP3.LUT P0, PT, P0, P1, PT, 0xf8, 0x8f ;  /* 0x00000000008f781c */ /* 0x000fc40000703f70 */
[----:B------:R-:W-:Y:S02]  /*09b0*/  SHF.R.U32.HI R8, RZ, 0x1, R6 ;  /* 0x00000001ff087819 */ /* 0x000fe40000011606 */
[----:B------:R-:W-:-:S04]  /*09c0*/  SEL R3, RZ, 0x1, !P0 ;  /* 0x00000001ff037807 */ /* 0x000fc80004000000 */
[----:B------:R-:W-:-:S04]  /*09d0*/  LOP3.LUT R3, R3, 0x1, R8, 0xf8, !PT ;  /* 0x0000000103037812 */ /* 0x000fc800078ef808 */
[----:B------:R-:W-:-:S05]  /*09e0*/  LOP3.LUT R3, R3, R6, RZ, 0xc0, !PT ;  /* 0x0000000603037212 */ /* 0x000fca00078ec0ff */
[----:B------:R-:W-:-:S05]  /*09f0*/  IMAD.IADD R3, R8, 0x1, R3 ;  /* 0x0000000108037824 */ /* 0x000fca00078e0203 */
[----:B------:R-:W-:Y:S01]  /*0a00*/  LOP3.LUT R0, R3, R0, RZ, 0xfc, !PT ;  /* 0x0000000003007212 */ /* 0x000fe200078efcff */
[----:B------:R-:W-:Y:S06]  /*0a10*/  BRA `(.L_x_13) ;  /* 0x0000000000107947 */ /* 0x000fec0003800000 */
.L_x_12:
[----:B------:R-:W-:-:S04]  /*0a20*/  LOP3.LUT R0, R0, 0x80000000, RZ, 0xc0, !PT ;  /* 0x8000000000007812 */ /* 0x000fc800078ec0ff */
[----:B------:R-:W-:Y:S01]  /*0a30*/  LOP3.LUT R0, R0, 0x7f800000, RZ, 0xfc, !PT ;  /* 0x7f80000000007812 */ /* 0x000fe200078efcff */
[----:B------:R-:W-:Y:S06]  /*0a40*/  BRA `(.L_x_13) ;  /* 0x0000000000047947 */ /* 0x000fec0003800000 */
.L_x_11:
[----:B------:R-:W-:-:S07]  /*0a50*/  IMAD R0, R7, 0x800000, R0 ;  /* 0x0080000007007824 */ /* 0x000fce00078e0200 */
.L_x_13:
[----:B------:R-:W-:Y:S05]  /*0a60*/  BSYNC.RECONVERGENT B2 ;  /* 0x0000000000027941 */ /* 0x000fea0003800200 */
.L_x_10:
[----:B------:R-:W-:Y:S05]  /*0a70*/  BRA `(.L_x_14) ;  /* 0x0000000000207947 */ /* 0x000fea0003800000 */
.L_x_9:
[----:B------:R-:W-:-:S04]  /*0a80*/  LOP3.LUT R0, R9, 0x80000000, R8, 0x48, !PT ;  /* 0x8000000009007812 */ /* 0x000fc800078e4808 */
[----:B------:R-:W-:Y:S01]  /*0a90*/  LOP3.LUT R0, R0, 0x7f800000, RZ, 0xfc, !PT ;  /* 0x7f80000000007812 */ /* 0x000fe200078efcff */
[----:B------:R-:W-:Y:S06]  /*0aa0*/  BRA `(.L_x_14) ;  /* 0x0000000000147947 */ /* 0x000fec0003800000 */
.L_x_8:
[----:B------:R-:W-:Y:S01]  /*0ab0*/  LOP3.LUT R0, R9, 0x80000000, R8, 0x48, !PT ;  /* 0x8000000009007812 */ /* 0x000fe200078e4808 */
[----:B------:R-:W-:Y:S06]  /*0ac0*/  BRA `(.L_x_14) ;  /* 0x00000000000c7947 */ /* 0x000fec0003800000 */
.L_x_7:
[----:B------:R-:W0:Y:S01]  /*0ad0*/  MUFU.RSQ R0, -QNAN ;  /* 0xffc0000000007908 */ /* 0x000e220000001400 */
[----:B------:R-:W-:Y:S05]  /*0ae0*/  BRA `(.L_x_14) ;  /* 0x0000000000047947 */ /* 0x000fea0003800000 */
.L_x_6:
[----:B------:R-:W-:-:S07]  /*0af0*/  FADD.FTZ R0, R0, R3 ;  /* 0x0000000300007221 */ /* 0x000fce0000010000 */
.L_x_14:
[----:B------:R-:W-:Y:S05]  /*0b00*/  BSYNC.RECONVERGENT B1 ;  /* 0x0000000000017941 */ /* 0x000fea0003800200 */
.L_x_4:
[----:B------:R-:W-:-:S04]  /*0b10*/  IMAD.MOV.U32 R3, RZ, RZ, 0x0 ;  /* 0x00000000ff037424 */ /* 0x000fc800078e00ff */
[----:B0-----:R-:W-:Y:S05]  /*0b20*/  RET.REL.NODEC R2 `(_Z6MatMulPfS_S_) ;  /* 0xfffffff402347950 */ /* 0x001fea0003c3ffff */
.L_x_15:
[----:B------:R-:W-:-:S00]  /*0b30*/  BRA `(.L_x_15) ;  /* 0xfffffffc00fc7947 */ /* 0x000fc0000383ffff */
[----:B------:R-:W-:-:S00]  /*0b40*/  NOP ;  /* 0x0000000000007918 */ /* 0x000fc00000000000 */
        /* <DEDUP_REMOVED lines=11> */
.L_x_16:


//--------------------- .nv.shared._Z6MatMulPfS_S_ --------------------------
	.section	.nv.shared._Z6MatMulPfS_S_,"aw",@nobits
	.sectionflags	@""
	.align	4
.nv.shared._Z6MatMulPfS_S_:
	.zero		1068


//--------------------- .nv.shared.reserved.0     --------------------------
	.section	.nv.shared.reserved.0,"aw",@nobits
	.weak		__nv_reservedSMEM_offset_0_alias
	.size		__nv_reservedSMEM_offset_0_alias, 0, 64
	.other		__nv_reservedSMEM_offset_0_alias,@"STO_CUDA_RESERVED_SHARED STV_DEFAULT"
__nv_reservedSMEM_offset_0_alias:
	.zero		0
	.zero		64


//--------------------- .nv.constant0._Z6MatMulPfS_S_ --------------------------
	.section	.nv.constant0._Z6MatMulPfS_S_,"a",@progbits
	.sectionflags	@""
	.align	4
.nv.constant0._Z6MatMulPfS_S_:
	.zero		920


//--------------------- SYMBOLS --------------------------

	.type		.nv.reservedSmem.offset0,@object
	.size		.nv.reservedSmem.offset0,0x4
	.type		.nv.reservedSmem.cap,@object
	.size		.nv.reservedSmem.cap,0x4
